//
// Generated by NVIDIA NVVM Compiler
//
// Compiler Build ID: CL-36424714
// Cuda compilation tools, release 13.0, V13.0.88
// Based on NVVM 20.0.0
//

.version 9.0
.target sm_100
.address_size 64

	// .globl	_Z6VecAddPfS_S_i

.visible .entry _Z6VecAddPfS_S_i(
	.param .u64 .ptr .align 1 _Z6VecAddPfS_S_i_param_0,
	.param .u64 .ptr .align 1 _Z6VecAddPfS_S_i_param_1,
	.param .u64 .ptr .align 1 _Z6VecAddPfS_S_i_param_2,
	.param .u32 _Z6VecAddPfS_S_i_param_3
)
{
	.reg .pred 	%p<2>;
	.reg .b32 	%r<14>;
	.reg .b32 	%f<4>;
	.reg .b64 	%rd<11>;

	ld.param.u64 	%rd1, [_Z6VecAddPfS_S_i_param_0];
	ld.param.u64 	%rd2, [_Z6VecAddPfS_S_i_param_1];
	ld.param.u64 	%rd3, [_Z6VecAddPfS_S_i_param_2];
	ld.param.u32 	%r2, [_Z6VecAddPfS_S_i_param_3];
	mov.u32 	%r4, %tid.x;
	mov.u32 	%r5, %ctaid.x;
	mov.u32 	%r6, %ntid.x;
	mad.lo.s32 	%r7, %r5, %r6, %r4;
	mov.u32 	%r8, %tid.y;
	mov.u32 	%r9, %ctaid.y;
	mov.u32 	%r10, %ntid.y;
	mad.lo.s32 	%r11, %r9, %r10, %r8;
	mad.lo.s32 	%r1, %r2, %r11, %r7;
	max.s32 	%r13, %r7, %r11;
	setp.ge.s32 	%p1, %r13, %r2;
	@%p1 bra 	$L__BB0_2;
	cvta.to.global.u64 	%rd4, %rd1;
	cvta.to.global.u64 	%rd5, %rd2;
	cvta.to.global.u64 	%rd6, %rd3;
	mul.wide.s32 	%rd7, %r1, 4;
	add.s64 	%rd8, %rd4, %rd7;
	ld.global.f32 	%f1, [%rd8];
	add.s64 	%rd9, %rd5, %rd7;
	ld.global.f32 	%f2, [%rd9];
	add.f32 	%f3, %f1, %f2;
	add.s64 	%rd10, %rd6, %rd7;
	st.global.f32 	[%rd10], %f3;
$L__BB0_2:
	bar.sync 	0;
	ret;

}


// ===== COMPILED SASS (sm_100) =====

	.target	sm_100

	.elftype	@"ET_EXEC"


//--------------------- .note.nv.tkinfo           --------------------------
	.section	.note.nv.tkinfo,"",@"SHT_NOTE"
	.sectionflags	@"SHF_NOTE_NV_TKINFO"
	.tkinfo
        /*0018*/ 	.word	0x00000002
        /*0030*/ 	.string	""
        /*0030*/ 	.string	"ptxas"
        /*0030*/ 	.string	"Cuda compilation tools, release 13.0, V13.0.88"
        /*0030*/ 	.string	"Build cuda_13.0.r13.0/compiler.36424714_0"
        /*0030*/ 	.string	"-arch sm_100 -m 64 "



//--------------------- .note.nv.cuinfo           --------------------------
	.section	.note.nv.cuinfo,"",@"SHT_NOTE"
	.sectionflags	@"SHF_NOTE_NV_CUINFO"
        /*0018*/ 	.short	0x0002
        /*001a*/ 	.short	0x0064
        /*001c*/ 	.short	0x0082
	.zero		2


//--------------------- .nv.info                  --------------------------
	.section	.nv.info,"",@"SHT_CUDA_INFO"
	.align	4


	//----- nvinfo : EIATTR_REGCOUNT
	.align		4
        /*0000*/ 	.byte	0x04, 0x2f
        /*0002*/ 	.short	(.L_1 - .L_0)
	.align		4
.L_0:
        /*0004*/ 	.word	index@(_Z6VecAddPfS_S_i)
        /*0008*/ 	.word	0x0000000c


	//----- nvinfo : EIATTR_FRAME_SIZE
	.align		4
.L_1:
        /*000c*/ 	.byte	0x04, 0x11
        /*000e*/ 	.short	(.L_3 - .L_2)
	.align		4
.L_2:
        /*0010*/ 	.word	index@(_Z6VecAddPfS_S_i)
        /*0014*/ 	.word	0x00000000


	//----- nvinfo : EIATTR_MIN_STACK_SIZE
	.align		4
.L_3:
        /*0018*/ 	.byte	0x04, 0x12
        /*001a*/ 	.short	(.L_5 - .L_4)
	.align		4
.L_4:
        /*001c*/ 	.word	index@(_Z6VecAddPfS_S_i)
        /*0020*/ 	.word	0x00000000
.L_5:


//--------------------- .nv.compat                --------------------------
	.section	.nv.compat,"",@"SHT_CUDA_COMPAT_INFO"
	.align	4
        /*0000*/ 	.byte	0x02, 0x09, 0x00, 0x00, 0x02, 0x02, 0x01, 0x00, 0x02, 0x05, 0x05, 0x00, 0x03, 0x07, 0x01, 0x01
        /*0010*/ 	.byte	0x02, 0x03, 0x00, 0x00, 0x02, 0x06, 0x01, 0x00, 0x04, 0x0b, 0x08, 0x00, 0x09, 0x00, 0x00, 0x00
        /*0020*/ 	.byte	0x00, 0x00, 0x00, 0x00


//--------------------- .nv.info._Z6VecAddPfS_S_i --------------------------
	.section	.nv.info._Z6VecAddPfS_S_i,"",@"SHT_CUDA_INFO"
	.sectionflags	@""
	.align	4


	//----- nvinfo : EIATTR_CUDA_API_VERSION
	.align		4
        /*0000*/ 	.byte	0x04, 0x37
        /*0002*/ 	.short	(.L_7 - .L_6)
.L_6:
        /*0004*/ 	.word	0x00000082


	//----- nvinfo : EIATTR_KPARAM_INFO
	.align		4
.L_7:
        /*0008*/ 	.byte	0x04, 0x17
        /*000a*/ 	.short	(.L_9 - .L_8)
.L_8:
        /*000c*/ 	.word	0x00000000
        /*0010*/ 	.short	0x0003
        /*0012*/ 	.short	0x0018
        /*0014*/ 	.byte	0x00, 0xf0, 0x11, 0x00


	//----- nvinfo : EIATTR_KPARAM_INFO
	.align		4
.L_9:
        /*0018*/ 	.byte	0x04, 0x17
        /*001a*/ 	.short	(.L_11 - .L_10)
.L_10:
        /*001c*/ 	.word	0x00000000
        /*0020*/ 	.short	0x0002
        /*0022*/ 	.short	0x0010
        /*0024*/ 	.byte	0x00, 0xf5, 0x21, 0x00


	//----- nvinfo : EIATTR_KPARAM_INFO
	.align		4
.L_11:
        /*0028*/ 	.byte	0x04, 0x17
        /*002a*/ 	.short	(.L_13 - .L_12)
.L_12:
        /*002c*/ 	.word	0x00000000
        /*0030*/ 	.short	0x0001
        /*0032*/ 	.short	0x0008
        /*0034*/ 	.byte	0x00, 0xf5, 0x21, 0x00


	//----- nvinfo : EIATTR_KPARAM_INFO
	.align		4
.L_13:
        /*0038*/ 	.byte	0x04, 0x17
        /*003a*/ 	.short	(.L_15 - .L_14)
.L_14:
        /*003c*/ 	.word	0x00000000
        /*0040*/ 	.short	0x0000
        /*0042*/ 	.short	0x0000
        /*0044*/ 	.byte	0x00, 0xf5, 0x21, 0x00


	//----- nvinfo : EIATTR_SPARSE_MMA_MASK
	.align		4
.L_15:
        /*0048*/ 	.byte	0x03, 0x50
        /*004a*/ 	.short	0x0000


	//----- nvinfo : EIATTR_MAXREG_COUNT
	.align		4
        /*004c*/ 	.byte	0x03, 0x1b
        /*004e*/ 	.short	0x00ff


	//----- nvinfo : EIATTR_NUM_BARRIERS
	.align		4
        /*0050*/ 	.byte	0x02, 0x4c
        /*0052*/ 	.byte	0x01
	.zero		1


	//----- nvinfo : EIATTR_MERCURY_ISA_VERSION
	.align		4
        /*0054*/ 	.byte	0x03, 0x5f
        /*0056*/ 	.short	0x0101


	//----- nvinfo : EIATTR_VRC_CTA_INIT_COUNT
	.align		4
        /*0058*/ 	.byte	0x02, 0x4a
	.zero		1
	.zero		1


	//----- nvinfo : EIATTR_EXIT_INSTR_OFFSETS
	.align		4
        /*005c*/ 	.byte	0x04, 0x1c
        /*005e*/ 	.short	(.L_17 - .L_16)


	//   ....[0]....
.L_16:
        /*0060*/ 	.word	0x000001c0


	//----- nvinfo : EIATTR_CRS_STACK_SIZE
	.align		4
.L_17:
        /*0064*/ 	.byte	0x04, 0x1e
        /*0066*/ 	.short	(.L_19 - .L_18)
.L_18:
        /*0068*/ 	.word	0x00000000


	//----- nvinfo : EIATTR_CBANK_PARAM_SIZE
	.align		4
.L_19:
        /*006c*/ 	.byte	0x03, 0x19
        /*006e*/ 	.short	0x001c


	//----- nvinfo : EIATTR_PARAM_CBANK
	.align		4
        /*0070*/ 	.byte	0x04, 0x0a
        /*0072*/ 	.short	(.L_21 - .L_20)
	.align		4
.L_20:
        /*0074*/ 	.word	index@(.nv.constant0._Z6VecAddPfS_S_i)
        /*0078*/ 	.short	0x0380
        /*007a*/ 	.short	0x001c


	//----- nvinfo : EIATTR_SW_WAR
	.align		4
.L_21:
        /*007c*/ 	.byte	0x04, 0x36
        /*007e*/ 	.short	(.L_23 - .L_22)
.L_22:
        /*0080*/ 	.word	0x00000008
.L_23:


//--------------------- .nv.callgraph             --------------------------
	.section	.nv.callgraph,"",@"SHT_CUDA_CALLGRAPH"
	.align	4
	.sectionentsize	8
	.align		4
        /*0000*/ 	.word	0x00000000
	.align		4
        /*0004*/ 	.word	0xffffffff
	.align		4
        /*0008*/ 	.word	0x00000000
	.align		4
        /*000c*/ 	.word	0xfffffffe
	.align		4
        /*0010*/ 	.word	0x00000000
	.align		4
        /*0014*/ 	.word	0xfffffffd
	.align		4
        /*0018*/ 	.word	0x00000000
	.align		4
        /*001c*/ 	.word	0xfffffffc


//--------------------- .text._Z6VecAddPfS_S_i    --------------------------
	.section	.text._Z6VecAddPfS_S_i,"ax",@progbits
	.align	128
        .global         _Z6VecAddPfS_S_i
        .type           _Z6VecAddPfS_S_i,@function
        .size           _Z6VecAddPfS_S_i,(.L_x_3 - _Z6VecAddPfS_S_i)
        .other          _Z6VecAddPfS_S_i,@"STO_CUDA_ENTRY STV_DEFAULT"
_Z6VecAddPfS_S_i:
.text._Z6VecAddPfS_S_i:
[----:B------:R-:W-:Y:S01]  /*0000*/  LDC R1, c[0x0][0x37c] ;  /* 0x0000df00ff017b82 */ /* 0x000fe20000000800 */
[----:B------:R-:W0:Y:S07]  /*0010*/  S2R R0, SR_TID.X ;  /* 0x0000000000007919 */ /* 0x000e2e0000002100 */
[----:B------:R-:W0:Y:S01]  /*0020*/  S2UR UR4, SR_CTAID.X ;  /* 0x00000000000479c3 */ /* 0x000e220000002500 */
[----:B------:R-:W1:Y:S01]  /*0030*/  LDCU UR6, c[0x0][0x398] ;  /* 0x00007300ff0677ac */ /* 0x000e620008000800 */
[----:B------:R-:W-:Y:S01]  /*0040*/  BSSY.RECONVERGENT B0, `(.L_x_0) ;  /* 0x0000016000007945 */ /* 0x000fe20003800200 */
[----:B------:R-:W2:Y:S05]  /*0050*/  S2R R2, SR_TID.Y ;  /* 0x0000000000027919 */ /* 0x000eaa0000002200 */
[----:B------:R-:W0:Y:S08]  /*0060*/  LDC R3, c[0x0][0x360] ;  /* 0x0000d800ff037b82 */ /* 0x000e300000000800 */
[----:B------:R-:W2:Y:S08]  /*0070*/  S2UR UR5, SR_CTAID.Y ;  /* 0x00000000000579c3 */ /* 0x000eb00000002600 */
[----:B------:R-:W2:Y:S01]  /*0080*/  LDC R5, c[0x0][0x364] ;  /* 0x0000d900ff057b82 */ /* 0x000ea20000000800 */
[----:B0-----:R-:W-:-:S02]  /*0090*/  IMAD R0, R3, UR4, R0 ;  /* 0x0000000403007c24 */ /* 0x001fc4000f8e0200 */
[----:B--2---:R-:W-:-:S04]  /*00a0*/  IMAD R3, R5, UR5, R2 ;  /* 0x0000000505037c24 */ /* 0x004fc8000f8e0202 */
[----:B-1----:R-:W-:Y:S01]  /*00b0*/  IMAD R9, R3, UR6, R0 ;  /* 0x0000000603097c24 */ /* 0x002fe2000f8e0200 */
[----:B------:R-:W-:-:S04]  /*00c0*/  VIMNMX R2, PT, PT, R0, R3, !PT ;  /* 0x0000000300027248 */ /* 0x000fc80007fe0100 */
[----:B------:R-:W-:-:S13]  /*00d0*/  ISETP.GE.AND P0, PT, R2, UR6, PT ;  /* 0x0000000602007c0c */ /* 0x000fda000bf06270 */
[----:B------:R-:W-:Y:S05]  /*00e0*/  @P0 BRA `(.L_x_1) ;  /* 0x00000000002c0947 */ /* 0x000fea0003800000 */
[----:B------:R-:W0:Y:S01]  /*00f0*/  LDC.64 R2, c[0x0][0x380] ;  /* 0x0000e000ff027b82 */ /* 0x000e220000000a00 */
[----:B------:R-:W1:Y:S07]  /*0100*/  LDCU.64 UR4, c[0x0][0x358] ;  /* 0x00006b00ff0477ac */ /* 0x000e6e0008000a00 */
[----:B------:R-:W2:Y:S08]  /*0110*/  LDC.64 R4, c[0x0][0x388] ;  /* 0x0000e200ff047b82 */ /* 0x000eb00000000a00 */
[----:B------:R-:W3:Y:S01]  /*0120*/  LDC.64 R6, c[0x0][0x390] ;  /* 0x0000e400ff067b82 */ /* 0x000ee20000000a00 */
[----:B0-----:R-:W-:-:S06]  /*0130*/  IMAD.WIDE R2, R9, 0x4, R2 ;  /* 0x0000000409027825 */ /* 0x001fcc00078e0202 */
[----:B-1----:R-:W4:Y:S01]  /*0140*/  LDG.E R2, desc[UR4][R2.64] ;  /* 0x0000000402027981 */ /* 0x002f22000c1e1900 */
[----:B--2---:R-:W-:-:S06]  /*0150*/  IMAD.WIDE R4, R9, 0x4, R4 ;  /* 0x0000000409047825 */ /* 0x004fcc00078e0204 */
[----:B------:R-:W4:Y:S01]  /*0160*/  LDG.E R5, desc[UR4][R4.64] ;  /* 0x0000000404057981 */ /* 0x000f22000c1e1900 */
[----:B---3--:R-:W-:-:S04]  /*0170*/  IMAD.WIDE R6, R9, 0x4, R6 ;  /* 0x0000000409067825 */ /* 0x008fc800078e0206 */
[----:B----4-:R-:W-:-:S05]  /*0180*/  FADD R9, R2, R5 ;  /* 0x0000000502097221 */ /* 0x010fca0000000000 */
[----:B------:R0:W-:Y:S02]  /*0190*/  STG.E desc[UR4][R6.64], R9 ;  /* 0x0000000906007986 */ /* 0x0001e4000c101904 */
.L_x_1:
[----:B------:R-:W-:Y:S05]  /*01a0*/  BSYNC.RECONVERGENT B0 ;  /* 0x0000000000007941 */ /* 0x000fea0003800200 */
.L_x_0:
[----:B------:R-:W-:Y:S06]  /*01b0*/  BAR.SYNC.DEFER_BLOCKING 0x0 ;  /* 0x0000000000007b1d */ /* 0x000fec0000010000 */
[----:B------:R-:W-:Y:S05]  /*01c0*/  EXIT ;  /* 0x000000000000794d */ /* 0x000fea0003800000 */
.L_x_2:
[----:B------:R-:W-:-:S00]  /*01d0*/  BRA `(.L_x_2) ;  /* 0xfffffffc00fc7947 */ /* 0x000fc0000383ffff */
[----:B------:R-:W-:-:S00]  /*01e0*/  NOP ;  /* 0x0000000000007918 */ /* 0x000fc00000000000 */
        /* <DEDUP_REMOVED lines=9> */
.L_x_3:


//--------------------- .nv.shared.reserved.0     --------------------------
	.section	.nv.shared.reserved.0,"aw",@nobits
	.weak		__nv_reservedSMEM_offset_0_alias
	.size		__nv_reservedSMEM_offset_0_alias, 0, 64
	.other		__nv_reservedSMEM_offset_0_alias,@"STO_CUDA_RESERVED_SHARED STV_DEFAULT"
__nv_reservedSMEM_offset_0_alias:
	.zero		0
	.zero		64


//--------------------- .nv.constant0._Z6VecAddPfS_S_i --------------------------
	.section	.nv.constant0._Z6VecAddPfS_S_i,"a",@progbits
	.sectionflags	@""
	.align	4
.nv.constant0._Z6VecAddPfS_S_i:
	.zero		924


//--------------------- SYMBOLS --------------------------

	.type		.nv.reservedSmem.offset0,@object
	.size		.nv.reservedSmem.offset0,0x4
